	.headerflags	@"EF_CUDA_TEXMODE_UNIFIED EF_CUDA_64BIT_ADDRESS EF_CUDA_ACCELERATORS EF_CUDA_SM90 EF_CUDA_VIRTUAL_SM(EF_CUDA_SM90)"
	.elftype	@"ET_EXEC"


//--------------------- .nv.info                  --------------------------
	.section	.nv.info,"",@"SHT_CUDA_INFO"
	.align	4


	//----- nvinfo : EIATTR_REGCOUNT
	.align		4
        /*0000*/ 	.byte	0x04, 0x2f
        /*0002*/ 	.short	(.L_3 - .L_2)
	.align		4
.L_2:
        /*0004*/ 	.word	index@(triton_poi_fused__native_batch_norm_legit_no_training_add_silu_22)
        /*0008*/ 	.word	0x00000010


	//----- nvinfo : EIATTR_MIN_STACK_SIZE
	.align		4
.L_3:
        /*000c*/ 	.byte	0x04, 0x12
        /*000e*/ 	.short	(.L_5 - .L_4)
	.align		4
.L_4:
        /*0010*/ 	.word	index@(triton_poi_fused__native_batch_norm_legit_no_training_add_silu_22)
        /*0014*/ 	.word	0x00000000


	//----- nvinfo : EIATTR_FRAME_SIZE
	.align		4
.L_5:
        /*0018*/ 	.byte	0x04, 0x11
        /*001a*/ 	.short	(.L_7 - .L_6)
	.align		4
.L_6:
        /*001c*/ 	.word	index@(triton_poi_fused__native_batch_norm_legit_no_training_add_silu_22)
        /*0020*/ 	.word	0x00000000


	//----- nvinfo : EIATTR_MIN_STACK_SIZE
	.align		4
.L_7:
        /*0024*/ 	.byte	0x04, 0x12
        /*0026*/ 	.short	(.L_9 - .L_8)
	.align		4
.L_8:
        /*0028*/ 	.word	index@(triton_poi_fused__native_batch_norm_legit_no_training_add_silu_22)
        /*002c*/ 	.word	0x00000000
.L_9:


//--------------------- .nv.info.triton_poi_fused__native_batch_norm_legit_no_training_add_silu_22 --------------------------
	.section	.nv.info.triton_poi_fused__native_batch_norm_legit_no_training_add_silu_22,"",@"SHT_CUDA_INFO"
	.sectionflags	@""
	.align	4


	//----- nvinfo : EIATTR_CUDA_API_VERSION
	.align		4
        /*0000*/ 	.byte	0x04, 0x37
        /*0002*/ 	.short	(.L_11 - .L_10)
.L_10:
        /*0004*/ 	.word	0x0000007c


	//----- nvinfo : EIATTR_KPARAM_INFO
	.align		4
.L_11:
        /*0008*/ 	.byte	0x04, 0x17
        /*000a*/ 	.short	(.L_13 - .L_12)
.L_12:
        /*000c*/ 	.word	0x00000000
        /*0010*/ 	.short	0x0007
        /*0012*/ 	.short	0x0038
        /*0014*/ 	.byte	0x00, 0xf0, 0x11, 0x00


	//----- nvinfo : EIATTR_KPARAM_INFO
	.align		4
.L_13:
        /*0018*/ 	.byte	0x04, 0x17
        /*001a*/ 	.short	(.L_15 - .L_14)
.L_14:
        /*001c*/ 	.word	0x00000000
        /*0020*/ 	.short	0x0006
        /*0022*/ 	.short	0x0030
        /*0024*/ 	.byte	0x00, 0xf4, 0x21, 0x00


	//----- nvinfo : EIATTR_KPARAM_INFO
	.align		4
.L_15:
        /*0028*/ 	.byte	0x04, 0x17
        /*002a*/ 	.short	(.L_17 - .L_16)
.L_16:
        /*002c*/ 	.word	0x00000000
        /*0030*/ 	.short	0x0005
        /*0032*/ 	.short	0x0028
        /*0034*/ 	.byte	0x00, 0xf4, 0x21, 0x00


	//----- nvinfo : EIATTR_KPARAM_INFO
	.align		4
.L_17:
        /*0038*/ 	.byte	0x04, 0x17
        /*003a*/ 	.short	(.L_19 - .L_18)
.L_18:
        /*003c*/ 	.word	0x00000000
        /*0040*/ 	.short	0x0004
        /*0042*/ 	.short	0x0020
        /*0044*/ 	.byte	0x00, 0xf4, 0x21, 0x00


	//----- nvinfo : EIATTR_KPARAM_INFO
	.align		4
.L_19:
        /*0048*/ 	.byte	0x04, 0x17
        /*004a*/ 	.short	(.L_21 - .L_20)
.L_20:
        /*004c*/ 	.word	0x00000000
        /*0050*/ 	.short	0x0003
        /*0052*/ 	.short	0x0018
        /*0054*/ 	.byte	0x00, 0xf4, 0x21, 0x00


	//----- nvinfo : EIATTR_KPARAM_INFO
	.align		4
.L_21:
        /*0058*/ 	.byte	0x04, 0x17
        /*005a*/ 	.short	(.L_23 - .L_22)
.L_22:
        /*005c*/ 	.word	0x00000000
        /*0060*/ 	.short	0x0002
        /*0062*/ 	.short	0x0010
        /*0064*/ 	.byte	0x00, 0xf4, 0x21, 0x00


	//----- nvinfo : EIATTR_KPARAM_INFO
	.align		4
.L_23:
        /*0068*/ 	.byte	0x04, 0x17
        /*006a*/ 	.short	(.L_25 - .L_24)
.L_24:
        /*006c*/ 	.word	0x00000000
        /*0070*/ 	.short	0x0001
        /*0072*/ 	.short	0x0008
        /*0074*/ 	.byte	0x00, 0xf4, 0x21, 0x00


	//----- nvinfo : EIATTR_KPARAM_INFO
	.align		4
.L_25:
        /*0078*/ 	.byte	0x04, 0x17
        /*007a*/ 	.short	(.L_27 - .L_26)
.L_26:
        /*007c*/ 	.word	0x00000000
        /*0080*/ 	.short	0x0000
        /*0082*/ 	.short	0x0000
        /*0084*/ 	.byte	0x00, 0xf4, 0x21, 0x00


	//----- nvinfo : EIATTR_SPARSE_MMA_MASK
	.align		4
.L_27:
        /*0088*/ 	.byte	0x03, 0x50
        /*008a*/ 	.short	0x0000


	//----- nvinfo : EIATTR_MAXREG_COUNT
	.align		4
        /*008c*/ 	.byte	0x03, 0x1b
        /*008e*/ 	.short	0x00ff


	//----- nvinfo : EIATTR_EXIT_INSTR_OFFSETS
	.align		4
        /*0090*/ 	.byte	0x04, 0x1c
        /*0092*/ 	.short	(.L_29 - .L_28)


	//   ....[0]....
.L_28:
        /*0094*/ 	.word	0x000003b0


	//----- nvinfo : EIATTR_REQNTID
	.align		4
.L_29:
        /*0098*/ 	.byte	0x04, 0x10
        /*009a*/ 	.short	(.L_31 - .L_30)
.L_30:
        /*009c*/ 	.word	0x00000080
        /*00a0*/ 	.word	0x00000001
        /*00a4*/ 	.word	0x00000001


	//----- nvinfo : EIATTR_CBANK_PARAM_SIZE
	.align		4
.L_31:
        /*00a8*/ 	.byte	0x03, 0x19
        /*00aa*/ 	.short	0x003c


	//----- nvinfo : EIATTR_PARAM_CBANK
	.align		4
        /*00ac*/ 	.byte	0x04, 0x0a
        /*00ae*/ 	.short	(.L_33 - .L_32)
	.align		4
.L_32:
        /*00b0*/ 	.word	index@(.nv.constant0.triton_poi_fused__native_batch_norm_legit_no_training_add_silu_22)
        /*00b4*/ 	.short	0x0210
        /*00b6*/ 	.short	0x003c


	//----- nvinfo : EIATTR_SW_WAR
	.align		4
.L_33:
        /*00b8*/ 	.byte	0x04, 0x36
        /*00ba*/ 	.short	(.L_35 - .L_34)
.L_34:
        /*00bc*/ 	.word	0x00000008
.L_35:


//--------------------- .nv.callgraph             --------------------------
	.section	.nv.callgraph,"",@"SHT_CUDA_CALLGRAPH"
	.align	4
	.sectionentsize	8
	.align		4
        /*0000*/ 	.word	0x00000000
	.align		4
        /*0004*/ 	.word	0xffffffff
	.align		4
        /*0008*/ 	.word	0x00000000
	.align		4
        /*000c*/ 	.word	0xfffffffe
	.align		4
        /*0010*/ 	.word	0x00000000
	.align		4
        /*0014*/ 	.word	0xfffffffd
	.align		4
        /*0018*/ 	.word	0x00000000
	.align		4
        /*001c*/ 	.word	0xfffffffc


//--------------------- .nv.constant4             --------------------------
	.section	.nv.constant4,"a",@progbits
	.align	8
	.align		8
.nv.constant4:
        /*0000*/ 	.dword	_$_str
	.align		8
        /*0008*/ 	.dword	_$_str_$_2


//--------------------- .text.triton_poi_fused__native_batch_norm_legit_no_training_add_silu_22 --------------------------
	.section	.text.triton_poi_fused__native_batch_norm_legit_no_training_add_silu_22,"ax",@progbits
	.align	128
        .global         triton_poi_fused__native_batch_norm_legit_no_training_add_silu_22
        .type           triton_poi_fused__native_batch_norm_legit_no_training_add_silu_22,@function
        .size           triton_poi_fused__native_batch_norm_legit_no_training_add_silu_22,(.L_x_1 - triton_poi_fused__native_batch_norm_legit_no_training_add_silu_22)
        .other          triton_poi_fused__native_batch_norm_legit_no_training_add_silu_22,@"STO_CUDA_ENTRY STV_DEFAULT"
triton_poi_fused__native_batch_norm_legit_no_training_add_silu_22:
.text.triton_poi_fused__native_batch_norm_legit_no_training_add_silu_22:
[----:B------:R-:W-:Y:S01]  /*0000*/  LDC R1, c[0x0][0x28] ;  /* 0x00000a00ff017b82 */ /* 0x000fe20000000800 */
[----:B------:R-:W1:Y:S07]  /*0010*/  S2R R0, SR_TID.X ;  /* 0x0000000000007919 */ /* 0x000e6e0000002100 */
[----:B------:R-:W2:Y:S01]  /*0020*/  LDC.64 R6, c[0x0][0x228] ;  /* 0x00008a00ff067b82 */ /* 0x000ea20000000a00 */
[----:B------:R-:W-:Y:S01]  /*0030*/  ULDC.64 UR4, c[0x0][0x208] ;  /* 0x0000820000047ab9 */ /* 0x000fe20000000a00 */
[----:B------:R-:W3:Y:S06]  /*0040*/  S2R R3, SR_CTAID.X ;  /* 0x0000000000037919 */ /* 0x000eec0000002500 */
[----:B------:R-:W4:Y:S08]  /*0050*/  LDC.64 R4, c[0x0][0x220] ;  /* 0x00008800ff047b82 */ /* 0x000f300000000a00 */
[----:B------:R-:W5:Y:S08]  /*0060*/  LDC.64 R8, c[0x0][0x230] ;  /* 0x00008c00ff087b82 */ /* 0x000f700000000a00 */
[----:B------:R-:W5:Y:S01]  /*0070*/  LDC.64 R10, c[0x0][0x238] ;  /* 0x00008e00ff0a7b82 */ /* 0x000f620000000a00 */
[----:B-1----:R-:W-:-:S02]  /*0080*/  LOP3.LUT R0, R0, 0x7f, RZ, 0xc0, !PT ;  /* 0x0000007f00007812 */ /* 0x002fc400078ec0ff */
[----:B---3--:R-:W-:Y:S02]  /*0090*/  SHF.R.S32.HI R2, RZ, 0x18, R3 ;  /* 0x00000018ff027819 */ /* 0x008fe40000011403 */
[----:B------:R-:W-:Y:S02]  /*00a0*/  LEA R0, R3, R0, 0x7 ;  /* 0x0000000003007211 */ /* 0x000fe400078e38ff */
[----:B------:R-:W-:-:S04]  /*00b0*/  SGXT R3, R2, 0x1 ;  /* 0x000000010203781a */ /* 0x000fc80000000200 */
[----:B------:R-:W-:-:S04]  /*00c0*/  LEA.HI R3, R3, R0, RZ, 0xa ;  /* 0x0000000003037211 */ /* 0x000fc800078f50ff */
[----:B------:R-:W-:-:S04]  /*00d0*/  LOP3.LUT R3, R3, 0xfffffc00, RZ, 0xc0, !PT ;  /* 0xfffffc0003037812 */ /* 0x000fc800078ec0ff */
[----:B------:R-:W-:Y:S02]  /*00e0*/  IADD3 R13, R0, -R3, RZ ;  /* 0x80000003000d7210 */ /* 0x000fe40007ffe0ff */
[----:B------:R-:W1:Y:S03]  /*00f0*/  LDC.64 R2, c[0x0][0x218] ;  /* 0x00008600ff027b82 */ /* 0x000e660000000a00 */
[----:B--2---:R-:W-:-:S05]  /*0100*/  IMAD.WIDE R6, R13, 0x4, R6 ;  /* 0x000000040d067825 */ /* 0x004fca00078e0206 */
[----:B------:R2:W3:Y:S01]  /*0110*/  LDG.E.EL R12, desc[UR4][R6.64] ;  /* 0x00000004060c7981 */ /* 0x0004e2000c2e1900 */
[----:B----4-:R-:W-:-:S04]  /*0120*/  IMAD.WIDE R4, R13, 0x4, R4 ;  /* 0x000000040d047825 */ /* 0x010fc800078e0204 */
[C---:B-----5:R-:W-:Y:S02]  /*0130*/  IMAD.WIDE R8, R13.reuse, 0x4, R8 ;  /* 0x000000040d087825 */ /* 0x060fe400078e0208 */
[----:B------:R-:W4:Y:S02]  /*0140*/  LDG.E.EL R5, desc[UR4][R4.64] ;  /* 0x0000000404057981 */ /* 0x000f24000c2e1900 */
[----:B0-----:R-:W-:Y:S01]  /*0150*/  IMAD.WIDE R10, R13, 0x4, R10 ;  /* 0x000000040d0a7825 */ /* 0x001fe200078e020a */
[----:B--2---:R-:W0:Y:S01]  /*0160*/  LDC.64 R6, c[0x0][0x240] ;  /* 0x00009000ff067b82 */ /* 0x004e220000000a00 */
[----:B------:R2:W5:Y:S04]  /*0170*/  LDG.E.EL R8, desc[UR4][R8.64] ;  /* 0x0000000408087981 */ /* 0x000568000c2e1900 */
[----:B------:R-:W5:Y:S01]  /*0180*/  LDG.E.EL R11, desc[UR4][R10.64] ;  /* 0x000000040a0b7981 */ /* 0x000f62000c2e1900 */
[----:B-1----:R-:W-:-:S06]  /*0190*/  IMAD.WIDE R2, R0, 0x4, R2 ;  /* 0x0000000400027825 */ /* 0x002fcc00078e0202 */
[----:B------:R-:W4:Y:S01]  /*01a0*/  LDG.E R2, desc[UR4][R2.64] ;  /* 0x0000000402027981 */ /* 0x000f22000c1e1900 */
[----:B0-----:R-:W-:-:S06]  /*01b0*/  IMAD.WIDE R6, R0, 0x4, R6 ;  /* 0x0000000400067825 */ /* 0x001fcc00078e0206 */
[----:B------:R-:W5:Y:S01]  /*01c0*/  LDG.E R6, desc[UR4][R6.64] ;  /* 0x0000000406067981 */ /* 0x000f62000c1e1900 */
[----:B--2---:R-:W-:Y:S01]  /*01d0*/  HFMA2.MMA R9, -RZ, RZ, 1.625, 0 ;  /* 0x3e800000ff097435 */ /* 0x004fe200000001ff */
[----:B---3--:R-:W-:-:S04]  /*01e0*/  FADD R12, R12, 9.9999997473787516356e-06 ;  /* 0x3727c5ac0c0c7421 */ /* 0x008fc80000000000 */
[----:B------:R-:W0:Y:S02]  /*01f0*/  MUFU.SQRT R13, R12 ;  /* 0x0000000c000d7308 */ /* 0x000e240000002000 */
[C---:B0-----:R-:W-:Y:S02]  /*0200*/  FSETP.GT.AND P0, PT, R13.reuse, 8.50705917302346158658e+37, PT ;  /* 0x7e8000000d00780b */ /* 0x041fe40003f04000 */
[----:B------:R-:W-:-:S11]  /*0210*/  FSETP.GEU.AND P1, PT, R13, 1.175494350822287508e-38, PT ;  /* 0x008000000d00780b */ /* 0x000fd60003f2e000 */
[----:B------:R-:W-:-:S04]  /*0220*/  @P0 FMUL R13, R13, 0.25 ;  /* 0x3e8000000d0d0820 */ /* 0x000fc80000400000 */
[----:B------:R-:W-:-:S06]  /*0230*/  @!P1 FMUL R13, R13, 16777216 ;  /* 0x4b8000000d0d9820 */ /* 0x000fcc0000400000 */
[----:B------:R-:W0:Y:S01]  /*0240*/  MUFU.RCP R13, R13 ;  /* 0x0000000d000d7308 */ /* 0x000e220000001000 */
[----:B------:R-:W-:Y:S01]  /*0250*/  FSEL R4, R9, 1, P0 ;  /* 0x3f80000009047808 */ /* 0x000fe20000000000 */
[----:B----4-:R-:W-:-:S04]  /*0260*/  FADD R2, R2, -R5 ;  /* 0x8000000502027221 */ /* 0x010fc80000000000 */
[----:B------:R-:W-:-:S04]  /*0270*/  @!P1 FMUL R4, R4, 16777216 ;  /* 0x4b80000004049820 */ /* 0x000fc80000400000 */
[----:B0-----:R-:W-:-:S04]  /*0280*/  FMUL R3, R13, R4 ;  /* 0x000000040d037220 */ /* 0x001fc80000400000 */
[----:B------:R-:W-:-:S04]  /*0290*/  FMUL R2, R2, R3 ;  /* 0x0000000302027220 */ /* 0x000fc80000400000 */
[----:B-----5:R-:W-:-:S04]  /*02a0*/  FFMA R11, R8, R2, R11 ;  /* 0x00000002080b7223 */ /* 0x020fc8000000000b */
[----:B------:R-:W-:-:S04]  /*02b0*/  FADD R2, RZ, -R11 ;  /* 0x8000000bff027221 */ /* 0x000fc80000000000 */
[----:B------:R-:W-:-:S05]  /*02c0*/  FMUL R4, R2, 1.4426950216293334961 ;  /* 0x3fb8aa3b02047820 */ /* 0x000fca0000400000 */
[----:B------:R-:W-:-:S13]  /*02d0*/  FSETP.GEU.AND P0, PT, R4, -126, PT ;  /* 0xc2fc00000400780b */ /* 0x000fda0003f0e000 */
[----:B------:R-:W-:-:S04]  /*02e0*/  @!P0 FMUL R4, R4, 0.5 ;  /* 0x3f00000004048820 */ /* 0x000fc80000400000 */
[----:B------:R-:W0:Y:S02]  /*02f0*/  MUFU.EX2 R2, R4 ;  /* 0x0000000400027308 */ /* 0x000e240000000800 */
[----:B0-----:R-:W-:-:S04]  /*0300*/  @!P0 FMUL R2, R2, R2 ;  /* 0x0000000202028220 */ /* 0x001fc80000400000 */
[----:B------:R-:W-:Y:S02]  /*0310*/  FADD R5, R2, 1 ;  /* 0x3f80000002057421 */ /* 0x000fe40000000000 */
[----:B------:R-:W0:Y:S03]  /*0320*/  LDC.64 R2, c[0x0][0x210] ;  /* 0x00008400ff027b82 */ /* 0x000e260000000a00 */
[----:B------:R-:W-:-:S13]  /*0330*/  FSETP.GT.AND P0, PT, R5, 8.50705917302346158658e+37, PT ;  /* 0x7e8000000500780b */ /* 0x000fda0003f04000 */
[----:B------:R-:W-:-:S06]  /*0340*/  @P0 FMUL R5, R5, 0.25 ;  /* 0x3e80000005050820 */ /* 0x000fcc0000400000 */
[----:B------:R-:W1:Y:S01]  /*0350*/  MUFU.RCP R5, R5 ;  /* 0x0000000500057308 */ /* 0x000e620000001000 */
[----:B------:R-:W-:Y:S01]  /*0360*/  FSEL R8, R9, 1, P0 ;  /* 0x3f80000009087808 */ /* 0x000fe20000000000 */
[----:B0-----:R-:W-:-:S04]  /*0370*/  IMAD.WIDE R2, R0, 0x4, R2 ;  /* 0x0000000400027825 */ /* 0x001fc800078e0202 */
[----:B-1----:R-:W-:-:S04]  /*0380*/  FMUL R8, R5, R8 ;  /* 0x0000000805087220 */ /* 0x002fc80000400000 */
[----:B------:R-:W-:-:S05]  /*0390*/  FFMA R11, R11, R8, R6 ;  /* 0x000000080b0b7223 */ /* 0x000fca0000000006 */
[----:B------:R-:W-:Y:S01]  /*03a0*/  STG.E desc[UR4][R2.64], R11 ;  /* 0x0000000b02007986 */ /* 0x000fe2000c101904 */
[----:B------:R-:W-:Y:S05]  /*03b0*/  EXIT ;  /* 0x000000000000794d */ /* 0x000fea0003800000 */
.L_x_0:
[----:B------:R-:W-:-:S00]  /*03c0*/  BRA `(.L_x_0) ;  /* 0xfffffffc00fc7947 */ /* 0x000fc0000383ffff */
[----:B------:R-:W-:-:S00]  /*03d0*/  NOP ;  /* 0x0000000000007918 */ /* 0x000fc00000000000 */
        /* <DEDUP_REMOVED lines=10> */
.L_x_1:


//--------------------- .nv.global.init           --------------------------
	.section	.nv.global.init,"aw",@progbits
.nv.global.init:
	.type		_$_str,@object
	.size		_$_str,(_$_str_$_2 - _$_str)
_$_str:
        /*0000*/ 	.byte	0x5f, 0x5f, 0x43, 0x55, 0x44, 0x41, 0x5f, 0x46, 0x54, 0x5a, 0x00
	.type		_$_str_$_2,@object
	.size		_$_str_$_2,(.L_1 - _$_str_$_2)
_$_str_$_2:
        /*000b*/ 	.byte	0x5f, 0x5f, 0x43, 0x55, 0x44, 0x41, 0x5f, 0x50, 0x52, 0x45, 0x43, 0x5f, 0x53, 0x51, 0x52, 0x54
        /*001b*/ 	.byte	0x00
.L_1:


//--------------------- .nv.constant0.triton_poi_fused__native_batch_norm_legit_no_training_add_silu_22 --------------------------
	.section	.nv.constant0.triton_poi_fused__native_batch_norm_legit_no_training_add_silu_22,"a",@progbits
	.sectionflags	@""
	.align	4
.nv.constant0.triton_poi_fused__native_batch_norm_legit_no_training_add_silu_22:
	.zero		588
